//
// Generated by NVIDIA NVVM Compiler
//
// Compiler Build ID: CL-36424714
// Cuda compilation tools, release 13.0, V13.0.88
// Based on NVVM 20.0.0
//

.version 9.0
.target sm_100
.address_size 64

	// .globl	_Z3addPKdS0_Pd
.global .align 1 .b8 _ZN34_INTERNAL_52cc88f7_4_k_cu_20cccd7e4cuda3std3__45__cpo5beginE[1];
.global .align 1 .b8 _ZN34_INTERNAL_52cc88f7_4_k_cu_20cccd7e4cuda3std3__45__cpo3endE[1];
.global .align 1 .b8 _ZN34_INTERNAL_52cc88f7_4_k_cu_20cccd7e4cuda3std3__45__cpo6cbeginE[1];
.global .align 1 .b8 _ZN34_INTERNAL_52cc88f7_4_k_cu_20cccd7e4cuda3std3__45__cpo4cendE[1];
.global .align 1 .b8 _ZN34_INTERNAL_52cc88f7_4_k_cu_20cccd7e4cuda3std3__45__cpo6rbeginE[1];
.global .align 1 .b8 _ZN34_INTERNAL_52cc88f7_4_k_cu_20cccd7e4cuda3std3__45__cpo4rendE[1];
.global .align 1 .b8 _ZN34_INTERNAL_52cc88f7_4_k_cu_20cccd7e4cuda3std3__45__cpo7crbeginE[1];
.global .align 1 .b8 _ZN34_INTERNAL_52cc88f7_4_k_cu_20cccd7e4cuda3std3__45__cpo5crendE[1];
.global .align 1 .b8 _ZN34_INTERNAL_52cc88f7_4_k_cu_20cccd7e4cuda3std3__436_GLOBAL__N__52cc88f7_4_k_cu_20cccd7e6ignoreE[1];
.global .align 1 .b8 _ZN34_INTERNAL_52cc88f7_4_k_cu_20cccd7e4cuda3std3__419piecewise_constructE[1];
.global .align 1 .b8 _ZN34_INTERNAL_52cc88f7_4_k_cu_20cccd7e4cuda3std3__48in_placeE[1];
.global .align 1 .b8 _ZN34_INTERNAL_52cc88f7_4_k_cu_20cccd7e4cuda3std3__420unreachable_sentinelE[1];
.global .align 1 .b8 _ZN34_INTERNAL_52cc88f7_4_k_cu_20cccd7e4cuda3std3__47nulloptE[1];
.global .align 1 .b8 _ZN34_INTERNAL_52cc88f7_4_k_cu_20cccd7e4cuda3std3__48unexpectE[1];
.global .align 1 .b8 _ZN34_INTERNAL_52cc88f7_4_k_cu_20cccd7e4cuda3std6ranges3__45__cpo4swapE[1];
.global .align 1 .b8 _ZN34_INTERNAL_52cc88f7_4_k_cu_20cccd7e4cuda3std6ranges3__45__cpo9iter_moveE[1];
.global .align 1 .b8 _ZN34_INTERNAL_52cc88f7_4_k_cu_20cccd7e4cuda3std6ranges3__45__cpo5beginE[1];
.global .align 1 .b8 _ZN34_INTERNAL_52cc88f7_4_k_cu_20cccd7e4cuda3std6ranges3__45__cpo3endE[1];
.global .align 1 .b8 _ZN34_INTERNAL_52cc88f7_4_k_cu_20cccd7e4cuda3std6ranges3__45__cpo6cbeginE[1];
.global .align 1 .b8 _ZN34_INTERNAL_52cc88f7_4_k_cu_20cccd7e4cuda3std6ranges3__45__cpo4cendE[1];
.global .align 1 .b8 _ZN34_INTERNAL_52cc88f7_4_k_cu_20cccd7e4cuda3std6ranges3__45__cpo7advanceE[1];
.global .align 1 .b8 _ZN34_INTERNAL_52cc88f7_4_k_cu_20cccd7e4cuda3std6ranges3__45__cpo9iter_swapE[1];
.global .align 1 .b8 _ZN34_INTERNAL_52cc88f7_4_k_cu_20cccd7e4cuda3std6ranges3__45__cpo4nextE[1];
.global .align 1 .b8 _ZN34_INTERNAL_52cc88f7_4_k_cu_20cccd7e4cuda3std6ranges3__45__cpo4prevE[1];
.global .align 1 .b8 _ZN34_INTERNAL_52cc88f7_4_k_cu_20cccd7e4cuda3std6ranges3__45__cpo4dataE[1];
.global .align 1 .b8 _ZN34_INTERNAL_52cc88f7_4_k_cu_20cccd7e4cuda3std6ranges3__45__cpo5cdataE[1];
.global .align 1 .b8 _ZN34_INTERNAL_52cc88f7_4_k_cu_20cccd7e4cuda3std6ranges3__45__cpo4sizeE[1];
.global .align 1 .b8 _ZN34_INTERNAL_52cc88f7_4_k_cu_20cccd7e4cuda3std6ranges3__45__cpo5ssizeE[1];
.global .align 1 .b8 _ZN34_INTERNAL_52cc88f7_4_k_cu_20cccd7e4cuda3std6ranges3__45__cpo8distanceE[1];
.global .align 1 .b8 _ZN34_INTERNAL_52cc88f7_4_k_cu_20cccd7e6thrust24THRUST_300001_SM_1000_NS6system6detail10sequential3seqE[1];
.global .align 1 .b8 _ZN34_INTERNAL_52cc88f7_4_k_cu_20cccd7e6thrust24THRUST_300001_SM_1000_NS8cuda_cub3parE[1];
.global .align 1 .b8 _ZN34_INTERNAL_52cc88f7_4_k_cu_20cccd7e6thrust24THRUST_300001_SM_1000_NS8cuda_cub10par_nosyncE[1];
.global .align 1 .b8 _ZN34_INTERNAL_52cc88f7_4_k_cu_20cccd7e6thrust24THRUST_300001_SM_1000_NS12placeholders2_1E[1];
.global .align 1 .b8 _ZN34_INTERNAL_52cc88f7_4_k_cu_20cccd7e6thrust24THRUST_300001_SM_1000_NS12placeholders2_2E[1];
.global .align 1 .b8 _ZN34_INTERNAL_52cc88f7_4_k_cu_20cccd7e6thrust24THRUST_300001_SM_1000_NS12placeholders2_3E[1];
.global .align 1 .b8 _ZN34_INTERNAL_52cc88f7_4_k_cu_20cccd7e6thrust24THRUST_300001_SM_1000_NS12placeholders2_4E[1];
.global .align 1 .b8 _ZN34_INTERNAL_52cc88f7_4_k_cu_20cccd7e6thrust24THRUST_300001_SM_1000_NS12placeholders2_5E[1];
.global .align 1 .b8 _ZN34_INTERNAL_52cc88f7_4_k_cu_20cccd7e6thrust24THRUST_300001_SM_1000_NS12placeholders2_6E[1];
.global .align 1 .b8 _ZN34_INTERNAL_52cc88f7_4_k_cu_20cccd7e6thrust24THRUST_300001_SM_1000_NS12placeholders2_7E[1];
.global .align 1 .b8 _ZN34_INTERNAL_52cc88f7_4_k_cu_20cccd7e6thrust24THRUST_300001_SM_1000_NS12placeholders2_8E[1];
.global .align 1 .b8 _ZN34_INTERNAL_52cc88f7_4_k_cu_20cccd7e6thrust24THRUST_300001_SM_1000_NS12placeholders2_9E[1];
.global .align 1 .b8 _ZN34_INTERNAL_52cc88f7_4_k_cu_20cccd7e6thrust24THRUST_300001_SM_1000_NS12placeholders3_10E[1];
.global .align 1 .b8 _ZN34_INTERNAL_52cc88f7_4_k_cu_20cccd7e6thrust24THRUST_300001_SM_1000_NS3seqE[1];

.visible .entry _Z3addPKdS0_Pd(
	.param .u64 .ptr .align 1 _Z3addPKdS0_Pd_param_0,
	.param .u64 .ptr .align 1 _Z3addPKdS0_Pd_param_1,
	.param .u64 .ptr .align 1 _Z3addPKdS0_Pd_param_2
)
{
	.reg .b32 	%r<2>;
	.reg .b64 	%rd<11>;
	.reg .b64 	%fd<4>;

	ld.param.u64 	%rd1, [_Z3addPKdS0_Pd_param_0];
	ld.param.u64 	%rd2, [_Z3addPKdS0_Pd_param_1];
	ld.param.u64 	%rd3, [_Z3addPKdS0_Pd_param_2];
	cvta.to.global.u64 	%rd4, %rd3;
	cvta.to.global.u64 	%rd5, %rd2;
	cvta.to.global.u64 	%rd6, %rd1;
	mov.u32 	%r1, %tid.x;
	mul.wide.u32 	%rd7, %r1, 8;
	add.s64 	%rd8, %rd6, %rd7;
	ld.global.f64 	%fd1, [%rd8];
	add.s64 	%rd9, %rd5, %rd7;
	ld.global.f64 	%fd2, [%rd9];
	add.f64 	%fd3, %fd1, %fd2;
	add.s64 	%rd10, %rd4, %rd7;
	st.global.f64 	[%rd10], %fd3;
	ret;

}
	// .globl	_ZN3cub18CUB_300001_SM_10006detail11EmptyKernelIvEEvv
.visible .entry _ZN3cub18CUB_300001_SM_10006detail11EmptyKernelIvEEvv()
{


	ret;

}
	// .globl	_ZN3cub18CUB_300001_SM_10006detail8for_each13static_kernelINS2_12policy_hub_t12policy_500_tEmN6thrust24THRUST_300001_SM_1000_NS8cuda_cub20__uninitialized_fill7functorINS7_10device_ptrIdEEdEEEEvT0_T1_
.visible .entry _ZN3cub18CUB_300001_SM_10006detail8for_each13static_kernelINS2_12policy_hub_t12policy_500_tEmN6thrust24THRUST_300001_SM_1000_NS8cuda_cub20__uninitialized_fill7functorINS7_10device_ptrIdEEdEEEEvT0_T1_(
	.param .u64 _ZN3cub18CUB_300001_SM_10006detail8for_each13static_kernelINS2_12policy_hub_t12policy_500_tEmN6thrust24THRUST_300001_SM_1000_NS8cuda_cub20__uninitialized_fill7functorINS7_10device_ptrIdEEdEEEEvT0_T1__param_0,
	.param .align 8 .b8 _ZN3cub18CUB_300001_SM_10006detail8for_each13static_kernelINS2_12policy_hub_t12policy_500_tEmN6thrust24THRUST_300001_SM_1000_NS8cuda_cub20__uninitialized_fill7functorINS7_10device_ptrIdEEdEEEEvT0_T1__param_1[16]
)
.maxntid 256
{
	.reg .pred 	%p<4>;
	.reg .b32 	%r<5>;
	.reg .b64 	%rd<16>;
	.reg .b64 	%fd<3>;

	ld.param.f64 	%fd2, [_ZN3cub18CUB_300001_SM_10006detail8for_each13static_kernelINS2_12policy_hub_t12policy_500_tEmN6thrust24THRUST_300001_SM_1000_NS8cuda_cub20__uninitialized_fill7functorINS7_10device_ptrIdEEdEEEEvT0_T1__param_1+8];
	ld.param.u64 	%rd4, [_ZN3cub18CUB_300001_SM_10006detail8for_each13static_kernelINS2_12policy_hub_t12policy_500_tEmN6thrust24THRUST_300001_SM_1000_NS8cuda_cub20__uninitialized_fill7functorINS7_10device_ptrIdEEdEEEEvT0_T1__param_1];
	ld.param.u64 	%rd5, [_ZN3cub18CUB_300001_SM_10006detail8for_each13static_kernelINS2_12policy_hub_t12policy_500_tEmN6thrust24THRUST_300001_SM_1000_NS8cuda_cub20__uninitialized_fill7functorINS7_10device_ptrIdEEdEEEEvT0_T1__param_0];
	mov.u32 	%r2, %ctaid.x;
	mul.wide.u32 	%rd1, %r2, 512;
	sub.s64 	%rd2, %rd5, %rd1;
	setp.lt.u64 	%p1, %rd2, 512;
	@%p1 bra 	$L__BB2_2;
	mov.u32 	%r4, %tid.x;
	cvta.to.global.u64 	%rd11, %rd4;
	cvt.u64.u32 	%rd12, %r4;
	add.s64 	%rd13, %rd1, %rd12;
	shl.b64 	%rd14, %rd13, 3;
	add.s64 	%rd15, %rd11, %rd14;
	st.global.f64 	[%rd15], %fd2;
	st.global.f64 	[%rd15+2048], %fd2;
	bra.uni 	$L__BB2_6;
$L__BB2_2:
	cvta.to.global.u64 	%rd6, %rd4;
	mov.u32 	%r1, %tid.x;
	cvt.u64.u32 	%rd7, %r1;
	setp.le.u64 	%p2, %rd2, %rd7;
	add.s64 	%rd8, %rd1, %rd7;
	shl.b64 	%rd9, %rd8, 3;
	add.s64 	%rd3, %rd6, %rd9;
	@%p2 bra 	$L__BB2_4;
	st.global.f64 	[%rd3], %fd2;
$L__BB2_4:
	add.s32 	%r3, %r1, 256;
	cvt.u64.u32 	%rd10, %r3;
	setp.le.u64 	%p3, %rd2, %rd10;
	@%p3 bra 	$L__BB2_6;
	st.global.f64 	[%rd3+2048], %fd2;
$L__BB2_6:
	ret;

}


// ===== COMPILED SASS (sm_100) =====

	.target	sm_100

	.elftype	@"ET_EXEC"


//--------------------- .note.nv.tkinfo           --------------------------
	.section	.note.nv.tkinfo,"",@"SHT_NOTE"
	.sectionflags	@"SHF_NOTE_NV_TKINFO"
	.tkinfo
        /*0018*/ 	.word	0x00000002
        /*0030*/ 	.string	""
        /*0030*/ 	.string	"ptxas"
        /*0030*/ 	.string	"Cuda compilation tools, release 13.0, V13.0.88"
        /*0030*/ 	.string	"Build cuda_13.0.r13.0/compiler.36424714_0"
        /*0030*/ 	.string	"-arch sm_100 -m 64 "



//--------------------- .note.nv.cuinfo           --------------------------
	.section	.note.nv.cuinfo,"",@"SHT_NOTE"
	.sectionflags	@"SHF_NOTE_NV_CUINFO"
        /*0018*/ 	.short	0x0002
        /*001a*/ 	.short	0x0064
        /*001c*/ 	.short	0x0082
	.zero		2


//--------------------- .nv.info                  --------------------------
	.section	.nv.info,"",@"SHT_CUDA_INFO"
	.align	4


	//----- nvinfo : EIATTR_REGCOUNT
	.align		4
        /*0000*/ 	.byte	0x04, 0x2f
        /*0002*/ 	.short	(.L_44 - .L_43)
	.align		4
.L_43:
        /*0004*/ 	.word	index@(_Z3addPKdS0_Pd)
        /*0008*/ 	.word	0x0000000e


	//----- nvinfo : EIATTR_FRAME_SIZE
	.align		4
.L_44:
        /*000c*/ 	.byte	0x04, 0x11
        /*000e*/ 	.short	(.L_46 - .L_45)
	.align		4
.L_45:
        /*0010*/ 	.word	index@(_Z3addPKdS0_Pd)
        /*0014*/ 	.word	0x00000000


	//----- nvinfo : EIATTR_REGCOUNT
	.align		4
.L_46:
        /*0018*/ 	.byte	0x04, 0x2f
        /*001a*/ 	.short	(.L_48 - .L_47)
	.align		4
.L_47:
        /*001c*/ 	.word	index@(_ZN3cub18CUB_300001_SM_10006detail11EmptyKernelIvEEvv)
        /*0020*/ 	.word	0x00000004


	//----- nvinfo : EIATTR_FRAME_SIZE
	.align		4
.L_48:
        /*0024*/ 	.byte	0x04, 0x11
        /*0026*/ 	.short	(.L_50 - .L_49)
	.align		4
.L_49:
        /*0028*/ 	.word	index@(_ZN3cub18CUB_300001_SM_10006detail11EmptyKernelIvEEvv)
        /*002c*/ 	.word	0x00000000


	//----- nvinfo : EIATTR_REGCOUNT
	.align		4
.L_50:
        /*0030*/ 	.byte	0x04, 0x2f
        /*0032*/ 	.short	(.L_52 - .L_51)
	.align		4
.L_51:
        /*0034*/ 	.word	index@(_ZN3cub18CUB_300001_SM_10006detail8for_each13static_kernelINS2_12policy_hub_t12policy_500_tEmN6thrust24THRUST_300001_SM_1000_NS8cuda_cub20__uninitialized_fill7functorINS7_10device_ptrIdEEdEEEEvT0_T1_)
        /*0038*/ 	.word	0x00000009


	//----- nvinfo : EIATTR_FRAME_SIZE
	.align		4
.L_52:
        /*003c*/ 	.byte	0x04, 0x11
        /*003e*/ 	.short	(.L_54 - .L_53)
	.align		4
.L_53:
        /*0040*/ 	.word	index@(_ZN3cub18CUB_300001_SM_10006detail8for_each13static_kernelINS2_12policy_hub_t12policy_500_tEmN6thrust24THRUST_300001_SM_1000_NS8cuda_cub20__uninitialized_fill7functorINS7_10device_ptrIdEEdEEEEvT0_T1_)
        /*0044*/ 	.word	0x00000000


	//----- nvinfo : EIATTR_MIN_STACK_SIZE
	.align		4
.L_54:
        /*0048*/ 	.byte	0x04, 0x12
        /*004a*/ 	.short	(.L_56 - .L_55)
	.align		4
.L_55:
        /*004c*/ 	.word	index@(_ZN3cub18CUB_300001_SM_10006detail8for_each13static_kernelINS2_12policy_hub_t12policy_500_tEmN6thrust24THRUST_300001_SM_1000_NS8cuda_cub20__uninitialized_fill7functorINS7_10device_ptrIdEEdEEEEvT0_T1_)
        /*0050*/ 	.word	0x00000000


	//----- nvinfo : EIATTR_MIN_STACK_SIZE
	.align		4
.L_56:
        /*0054*/ 	.byte	0x04, 0x12
        /*0056*/ 	.short	(.L_58 - .L_57)
	.align		4
.L_57:
        /*0058*/ 	.word	index@(_ZN3cub18CUB_300001_SM_10006detail11EmptyKernelIvEEvv)
        /*005c*/ 	.word	0x00000000


	//----- nvinfo : EIATTR_MIN_STACK_SIZE
	.align		4
.L_58:
        /*0060*/ 	.byte	0x04, 0x12
        /*0062*/ 	.short	(.L_60 - .L_59)
	.align		4
.L_59:
        /*0064*/ 	.word	index@(_Z3addPKdS0_Pd)
        /*0068*/ 	.word	0x00000000
.L_60:


//--------------------- .nv.compat                --------------------------
	.section	.nv.compat,"",@"SHT_CUDA_COMPAT_INFO"
	.align	4
        /*0000*/ 	.byte	0x02, 0x09, 0x00, 0x00, 0x02, 0x02, 0x01, 0x00, 0x02, 0x05, 0x05, 0x00, 0x03, 0x07, 0x01, 0x01
        /*0010*/ 	.byte	0x02, 0x03, 0x00, 0x00, 0x02, 0x06, 0x01, 0x00, 0x04, 0x0b, 0x08, 0x00, 0x01, 0x00, 0x00, 0x00
        /*0020*/ 	.byte	0x00, 0x00, 0x00, 0x00


//--------------------- .nv.info._ZN3cub18CUB_300001_SM_10006detail8for_each13static_kernelINS2_12policy_hub_t12policy_500_tEmN6thrust24THRUST_300001_SM_1000_NS8cuda_cub20__uninitialized_fill7functorINS7_10device_ptrIdEEdEEEEvT0_T1_ --------------------------
	.section	.nv.info._ZN3cub18CUB_300001_SM_10006detail8for_each13static_kernelINS2_12policy_hub_t12policy_500_tEmN6thrust24THRUST_300001_SM_1000_NS8cuda_cub20__uninitialized_fill7functorINS7_10device_ptrIdEEdEEEEvT0_T1_,"",@"SHT_CUDA_INFO"
	.sectionflags	@""
	.align	4


	//----- nvinfo : EIATTR_CUDA_API_VERSION
	.align		4
        /*0000*/ 	.byte	0x04, 0x37
        /*0002*/ 	.short	(.L_62 - .L_61)
.L_61:
        /*0004*/ 	.word	0x00000082


	//----- nvinfo : EIATTR_KPARAM_INFO
	.align		4
.L_62:
        /*0008*/ 	.byte	0x04, 0x17
        /*000a*/ 	.short	(.L_64 - .L_63)
.L_63:
        /*000c*/ 	.word	0x00000000
        /*0010*/ 	.short	0x0001
        /*0012*/ 	.short	0x0008
        /*0014*/ 	.byte	0x00, 0xf0, 0x41, 0x00


	//----- nvinfo : EIATTR_KPARAM_INFO
	.align		4
.L_64:
        /*0018*/ 	.byte	0x04, 0x17
        /*001a*/ 	.short	(.L_66 - .L_65)
.L_65:
        /*001c*/ 	.word	0x00000000
        /*0020*/ 	.short	0x0000
        /*0022*/ 	.short	0x0000
        /*0024*/ 	.byte	0x00, 0xf0, 0x21, 0x00


	//----- nvinfo : EIATTR_SPARSE_MMA_MASK
	.align		4
.L_66:
        /*0028*/ 	.byte	0x03, 0x50
        /*002a*/ 	.short	0x0000


	//----- nvinfo : EIATTR_MAXREG_COUNT
	.align		4
        /*002c*/ 	.byte	0x03, 0x1b
        /*002e*/ 	.short	0x00ff


	//----- nvinfo : EIATTR_MERCURY_ISA_VERSION
	.align		4
        /*0030*/ 	.byte	0x03, 0x5f
        /*0032*/ 	.short	0x0101


	//----- nvinfo : EIATTR_VRC_CTA_INIT_COUNT
	.align		4
        /*0034*/ 	.byte	0x02, 0x4a
	.zero		1
	.zero		1


	//----- nvinfo : EIATTR_EXIT_INSTR_OFFSETS
	.align		4
        /*0038*/ 	.byte	0x04, 0x1c
        /*003a*/ 	.short	(.L_68 - .L_67)


	//   ....[0]....
.L_67:
        /*003c*/ 	.word	0x00000130


	//   ....[1]....
        /*0040*/ 	.word	0x00000230


	//   ....[2]....
        /*0044*/ 	.word	0x00000260


	//----- nvinfo : EIATTR_MAX_THREADS
	.align		4
.L_68:
        /*0048*/ 	.byte	0x04, 0x05
        /*004a*/ 	.short	(.L_70 - .L_69)
.L_69:
        /*004c*/ 	.word	0x00000100
        /*0050*/ 	.word	0x00000001
        /*0054*/ 	.word	0x00000001


	//----- nvinfo : EIATTR_CBANK_PARAM_SIZE
	.align		4
.L_70:
        /*0058*/ 	.byte	0x03, 0x19
        /*005a*/ 	.short	0x0018


	//----- nvinfo : EIATTR_PARAM_CBANK
	.align		4
        /*005c*/ 	.byte	0x04, 0x0a
        /*005e*/ 	.short	(.L_72 - .L_71)
	.align		4
.L_71:
        /*0060*/ 	.word	index@(.nv.constant0._ZN3cub18CUB_300001_SM_10006detail8for_each13static_kernelINS2_12policy_hub_t12policy_500_tEmN6thrust24THRUST_300001_SM_1000_NS8cuda_cub20__uninitialized_fill7functorINS7_10device_ptrIdEEdEEEEvT0_T1_)
        /*0064*/ 	.short	0x0380
        /*0066*/ 	.short	0x0018


	//----- nvinfo : EIATTR_SW_WAR
	.align		4
.L_72:
        /*0068*/ 	.byte	0x04, 0x36
        /*006a*/ 	.short	(.L_74 - .L_73)
.L_73:
        /*006c*/ 	.word	0x00000008
.L_74:


//--------------------- .nv.info._ZN3cub18CUB_300001_SM_10006detail11EmptyKernelIvEEvv --------------------------
	.section	.nv.info._ZN3cub18CUB_300001_SM_10006detail11EmptyKernelIvEEvv,"",@"SHT_CUDA_INFO"
	.sectionflags	@""
	.align	4


	//----- nvinfo : EIATTR_CUDA_API_VERSION
	.align		4
        /*0000*/ 	.byte	0x04, 0x37
        /*0002*/ 	.short	(.L_76 - .L_75)
.L_75:
        /*0004*/ 	.word	0x00000082


	//----- nvinfo : EIATTR_SPARSE_MMA_MASK
	.align		4
.L_76:
        /*0008*/ 	.byte	0x03, 0x50
        /*000a*/ 	.short	0x0000


	//----- nvinfo : EIATTR_MAXREG_COUNT
	.align		4
        /*000c*/ 	.byte	0x03, 0x1b
        /*000e*/ 	.short	0x00ff


	//----- nvinfo : EIATTR_MERCURY_ISA_VERSION
	.align		4
        /*0010*/ 	.byte	0x03, 0x5f
        /*0012*/ 	.short	0x0101


	//----- nvinfo : EIATTR_VRC_CTA_INIT_COUNT
	.align		4
        /*0014*/ 	.byte	0x02, 0x4a
	.zero		1
	.zero		1


	//----- nvinfo : EIATTR_EXIT_INSTR_OFFSETS
	.align		4
        /*0018*/ 	.byte	0x04, 0x1c
        /*001a*/ 	.short	(.L_78 - .L_77)


	//   ....[0]....
.L_77:
        /*001c*/ 	.word	0x00000010


	//----- nvinfo : EIATTR_SW_WAR
	.align		4
.L_78:
        /*0020*/ 	.byte	0x04, 0x36
        /*0022*/ 	.short	(.L_80 - .L_79)
.L_79:
        /*0024*/ 	.word	0x00000008
.L_80:


//--------------------- .nv.info._Z3addPKdS0_Pd   --------------------------
	.section	.nv.info._Z3addPKdS0_Pd,"",@"SHT_CUDA_INFO"
	.sectionflags	@""
	.align	4


	//----- nvinfo : EIATTR_CUDA_API_VERSION
	.align		4
        /*0000*/ 	.byte	0x04, 0x37
        /*0002*/ 	.short	(.L_82 - .L_81)
.L_81:
        /*0004*/ 	.word	0x00000082


	//----- nvinfo : EIATTR_KPARAM_INFO
	.align		4
.L_82:
        /*0008*/ 	.byte	0x04, 0x17
        /*000a*/ 	.short	(.L_84 - .L_83)
.L_83:
        /*000c*/ 	.word	0x00000000
        /*0010*/ 	.short	0x0002
        /*0012*/ 	.short	0x0010
        /*0014*/ 	.byte	0x00, 0xf5, 0x21, 0x00


	//----- nvinfo : EIATTR_KPARAM_INFO
	.align		4
.L_84:
        /*0018*/ 	.byte	0x04, 0x17
        /*001a*/ 	.short	(.L_86 - .L_85)
.L_85:
        /*001c*/ 	.word	0x00000000
        /*0020*/ 	.short	0x0001
        /*0022*/ 	.short	0x0008
        /*0024*/ 	.byte	0x00, 0xf5, 0x21, 0x00


	//----- nvinfo : EIATTR_KPARAM_INFO
	.align		4
.L_86:
        /*0028*/ 	.byte	0x04, 0x17
        /*002a*/ 	.short	(.L_88 - .L_87)
.L_87:
        /*002c*/ 	.word	0x00000000
        /*0030*/ 	.short	0x0000
        /*0032*/ 	.short	0x0000
        /*0034*/ 	.byte	0x00, 0xf5, 0x21, 0x00


	//----- nvinfo : EIATTR_SPARSE_MMA_MASK
	.align		4
.L_88:
        /*0038*/ 	.byte	0x03, 0x50
        /*003a*/ 	.short	0x0000


	//----- nvinfo : EIATTR_MAXREG_COUNT
	.align		4
        /*003c*/ 	.byte	0x03, 0x1b
        /*003e*/ 	.short	0x00ff


	//----- nvinfo : EIATTR_MERCURY_ISA_VERSION
	.align		4
        /*0040*/ 	.byte	0x03, 0x5f
        /*0042*/ 	.short	0x0101


	//----- nvinfo : EIATTR_VRC_CTA_INIT_COUNT
	.align		4
        /*0044*/ 	.byte	0x02, 0x4a
	.zero		1
	.zero		1


	//----- nvinfo : EIATTR_EXIT_INSTR_OFFSETS
	.align		4
        /*0048*/ 	.byte	0x04, 0x1c
        /*004a*/ 	.short	(.L_90 - .L_89)


	//   ....[0]....
.L_89:
        /*004c*/ 	.word	0x000000d0


	//----- nvinfo : EIATTR_CBANK_PARAM_SIZE
	.align		4
.L_90:
        /*0050*/ 	.byte	0x03, 0x19
        /*0052*/ 	.short	0x0018


	//----- nvinfo : EIATTR_PARAM_CBANK
	.align		4
        /*0054*/ 	.byte	0x04, 0x0a
        /*0056*/ 	.short	(.L_92 - .L_91)
	.align		4
.L_91:
        /*0058*/ 	.word	index@(.nv.constant0._Z3addPKdS0_Pd)
        /*005c*/ 	.short	0x0380
        /*005e*/ 	.short	0x0018


	//----- nvinfo : EIATTR_SW_WAR
	.align		4
.L_92:
        /*0060*/ 	.byte	0x04, 0x36
        /*0062*/ 	.short	(.L_94 - .L_93)
.L_93:
        /*0064*/ 	.word	0x00000008
.L_94:


//--------------------- .nv.callgraph             --------------------------
	.section	.nv.callgraph,"",@"SHT_CUDA_CALLGRAPH"
	.align	4
	.sectionentsize	8
	.align		4
        /*0000*/ 	.word	0x00000000
	.align		4
        /*0004*/ 	.word	0xffffffff
	.align		4
        /*0008*/ 	.word	0x00000000
	.align		4
        /*000c*/ 	.word	0xfffffffe
	.align		4
        /*0010*/ 	.word	0x00000000
	.align		4
        /*0014*/ 	.word	0xfffffffd
	.align		4
        /*0018*/ 	.word	0x00000000
	.align		4
        /*001c*/ 	.word	0xfffffffc


//--------------------- .nv.constant4             --------------------------
	.section	.nv.constant4,"a",@progbits
	.align	8
	.align		8
.nv.constant4:
        /*0000*/ 	.dword	_ZN34_INTERNAL_52cc88f7_4_k_cu_20cccd7e4cuda3std3__45__cpo5beginE
	.align		8
        /*0008*/ 	.dword	_ZN34_INTERNAL_52cc88f7_4_k_cu_20cccd7e4cuda3std3__45__cpo3endE
	.align		8
        /*0010*/ 	.dword	_ZN34_INTERNAL_52cc88f7_4_k_cu_20cccd7e4cuda3std3__45__cpo6cbeginE
	.align		8
        /*0018*/ 	.dword	_ZN34_INTERNAL_52cc88f7_4_k_cu_20cccd7e4cuda3std3__45__cpo4cendE
	.align		8
        /*0020*/ 	.dword	_ZN34_INTERNAL_52cc88f7_4_k_cu_20cccd7e4cuda3std3__45__cpo6rbeginE
	.align		8
        /*0028*/ 	.dword	_ZN34_INTERNAL_52cc88f7_4_k_cu_20cccd7e4cuda3std3__45__cpo4rendE
	.align		8
        /*0030*/ 	.dword	_ZN34_INTERNAL_52cc88f7_4_k_cu_20cccd7e4cuda3std3__45__cpo7crbeginE
	.align		8
        /*0038*/ 	.dword	_ZN34_INTERNAL_52cc88f7_4_k_cu_20cccd7e4cuda3std3__45__cpo5crendE
	.align		8
        /*0040*/ 	.dword	_ZN34_INTERNAL_52cc88f7_4_k_cu_20cccd7e4cuda3std3__436_GLOBAL__N__52cc88f7_4_k_cu_20cccd7e6ignoreE
	.align		8
        /*0048*/ 	.dword	_ZN34_INTERNAL_52cc88f7_4_k_cu_20cccd7e4cuda3std3__419piecewise_constructE
	.align		8
        /*0050*/ 	.dword	_ZN34_INTERNAL_52cc88f7_4_k_cu_20cccd7e4cuda3std3__48in_placeE
	.align		8
        /*0058*/ 	.dword	_ZN34_INTERNAL_52cc88f7_4_k_cu_20cccd7e4cuda3std3__420unreachable_sentinelE
	.align		8
        /*0060*/ 	.dword	_ZN34_INTERNAL_52cc88f7_4_k_cu_20cccd7e4cuda3std3__47nulloptE
	.align		8
        /*0068*/ 	.dword	_ZN34_INTERNAL_52cc88f7_4_k_cu_20cccd7e4cuda3std3__48unexpectE
	.align		8
        /*0070*/ 	.dword	_ZN34_INTERNAL_52cc88f7_4_k_cu_20cccd7e4cuda3std6ranges3__45__cpo4swapE
	.align		8
        /*0078*/ 	.dword	_ZN34_INTERNAL_52cc88f7_4_k_cu_20cccd7e4cuda3std6ranges3__45__cpo9iter_moveE
	.align		8
        /*0080*/ 	.dword	_ZN34_INTERNAL_52cc88f7_4_k_cu_20cccd7e4cuda3std6ranges3__45__cpo5beginE
	.align		8
        /*0088*/ 	.dword	_ZN34_INTERNAL_52cc88f7_4_k_cu_20cccd7e4cuda3std6ranges3__45__cpo3endE
	.align		8
        /*0090*/ 	.dword	_ZN34_INTERNAL_52cc88f7_4_k_cu_20cccd7e4cuda3std6ranges3__45__cpo6cbeginE
	.align		8
        /*0098*/ 	.dword	_ZN34_INTERNAL_52cc88f7_4_k_cu_20cccd7e4cuda3std6ranges3__45__cpo4cendE
	.align		8
        /*00a0*/ 	.dword	_ZN34_INTERNAL_52cc88f7_4_k_cu_20cccd7e4cuda3std6ranges3__45__cpo7advanceE
	.align		8
        /*00a8*/ 	.dword	_ZN34_INTERNAL_52cc88f7_4_k_cu_20cccd7e4cuda3std6ranges3__45__cpo9iter_swapE
	.align		8
        /*00b0*/ 	.dword	_ZN34_INTERNAL_52cc88f7_4_k_cu_20cccd7e4cuda3std6ranges3__45__cpo4nextE
	.align		8
        /*00b8*/ 	.dword	_ZN34_INTERNAL_52cc88f7_4_k_cu_20cccd7e4cuda3std6ranges3__45__cpo4prevE
	.align		8
        /*00c0*/ 	.dword	_ZN34_INTERNAL_52cc88f7_4_k_cu_20cccd7e4cuda3std6ranges3__45__cpo4dataE
	.align		8
        /*00c8*/ 	.dword	_ZN34_INTERNAL_52cc88f7_4_k_cu_20cccd7e4cuda3std6ranges3__45__cpo5cdataE
	.align		8
        /*00d0*/ 	.dword	_ZN34_INTERNAL_52cc88f7_4_k_cu_20cccd7e4cuda3std6ranges3__45__cpo4sizeE
	.align		8
        /*00d8*/ 	.dword	_ZN34_INTERNAL_52cc88f7_4_k_cu_20cccd7e4cuda3std6ranges3__45__cpo5ssizeE
	.align		8
        /*00e0*/ 	.dword	_ZN34_INTERNAL_52cc88f7_4_k_cu_20cccd7e4cuda3std6ranges3__45__cpo8distanceE
	.align		8
        /*00e8*/ 	.dword	_ZN34_INTERNAL_52cc88f7_4_k_cu_20cccd7e6thrust24THRUST_300001_SM_1000_NS6system6detail10sequential3seqE
	.align		8
        /*00f0*/ 	.dword	_ZN34_INTERNAL_52cc88f7_4_k_cu_20cccd7e6thrust24THRUST_300001_SM_1000_NS8cuda_cub3parE
	.align		8
        /*00f8*/ 	.dword	_ZN34_INTERNAL_52cc88f7_4_k_cu_20cccd7e6thrust24THRUST_300001_SM_1000_NS8cuda_cub10par_nosyncE
	.align		8
        /*0100*/ 	.dword	_ZN34_INTERNAL_52cc88f7_4_k_cu_20cccd7e6thrust24THRUST_300001_SM_1000_NS12placeholders2_1E
	.align		8
        /*0108*/ 	.dword	_ZN34_INTERNAL_52cc88f7_4_k_cu_20cccd7e6thrust24THRUST_300001_SM_1000_NS12placeholders2_2E
	.align		8
        /*0110*/ 	.dword	_ZN34_INTERNAL_52cc88f7_4_k_cu_20cccd7e6thrust24THRUST_300001_SM_1000_NS12placeholders2_3E
	.align		8
        /*0118*/ 	.dword	_ZN34_INTERNAL_52cc88f7_4_k_cu_20cccd7e6thrust24THRUST_300001_SM_1000_NS12placeholders2_4E
	.align		8
        /*0120*/ 	.dword	_ZN34_INTERNAL_52cc88f7_4_k_cu_20cccd7e6thrust24THRUST_300001_SM_1000_NS12placeholders2_5E
	.align		8
        /*0128*/ 	.dword	_ZN34_INTERNAL_52cc88f7_4_k_cu_20cccd7e6thrust24THRUST_300001_SM_1000_NS12placeholders2_6E
	.align		8
        /*0130*/ 	.dword	_ZN34_INTERNAL_52cc88f7_4_k_cu_20cccd7e6thrust24THRUST_300001_SM_1000_NS12placeholders2_7E
	.align		8
        /*0138*/ 	.dword	_ZN34_INTERNAL_52cc88f7_4_k_cu_20cccd7e6thrust24THRUST_300001_SM_1000_NS12placeholders2_8E
	.align		8
        /*0140*/ 	.dword	_ZN34_INTERNAL_52cc88f7_4_k_cu_20cccd7e6thrust24THRUST_300001_SM_1000_NS12placeholders2_9E
	.align		8
        /*0148*/ 	.dword	_ZN34_INTERNAL_52cc88f7_4_k_cu_20cccd7e6thrust24THRUST_300001_SM_1000_NS12placeholders3_10E
	.align		8
        /*0150*/ 	.dword	_ZN34_INTERNAL_52cc88f7_4_k_cu_20cccd7e6thrust24THRUST_300001_SM_1000_NS3seqE


//--------------------- .text._ZN3cub18CUB_300001_SM_10006detail8for_each13static_kernelINS2_12policy_hub_t12policy_500_tEmN6thrust24THRUST_300001_SM_1000_NS8cuda_cub20__uninitialized_fill7functorINS7_10device_ptrIdEEdEEEEvT0_T1_ --------------------------
	.section	.text._ZN3cub18CUB_300001_SM_10006detail8for_each13static_kernelINS2_12policy_hub_t12policy_500_tEmN6thrust24THRUST_300001_SM_1000_NS8cuda_cub20__uninitialized_fill7functorINS7_10device_ptrIdEEdEEEEvT0_T1_,"ax",@progbits
	.align	128
        .global         _ZN3cub18CUB_300001_SM_10006detail8for_each13static_kernelINS2_12policy_hub_t12policy_500_tEmN6thrust24THRUST_300001_SM_1000_NS8cuda_cub20__uninitialized_fill7functorINS7_10device_ptrIdEEdEEEEvT0_T1_
        .type           _ZN3cub18CUB_300001_SM_10006detail8for_each13static_kernelINS2_12policy_hub_t12policy_500_tEmN6thrust24THRUST_300001_SM_1000_NS8cuda_cub20__uninitialized_fill7functorINS7_10device_ptrIdEEdEEEEvT0_T1_,@function
        .size           _ZN3cub18CUB_300001_SM_10006detail8for_each13static_kernelINS2_12policy_hub_t12policy_500_tEmN6thrust24THRUST_300001_SM_1000_NS8cuda_cub20__uninitialized_fill7functorINS7_10device_ptrIdEEdEEEEvT0_T1_,(.L_x_4 - _ZN3cub18CUB_300001_SM_10006detail8for_each13static_kernelINS2_12policy_hub_t12policy_500_tEmN6thrust24THRUST_300001_SM_1000_NS8cuda_cub20__uninitialized_fill7functorINS7_10device_ptrIdEEdEEEEvT0_T1_)
        .other          _ZN3cub18CUB_300001_SM_10006detail8for_each13static_kernelINS2_12policy_hub_t12policy_500_tEmN6thrust24THRUST_300001_SM_1000_NS8cuda_cub20__uninitialized_fill7functorINS7_10device_ptrIdEEdEEEEvT0_T1_,@"STO_CUDA_ENTRY STV_DEFAULT"
_ZN3cub18CUB_300001_SM_10006detail8for_each13static_kernelINS2_12policy_hub_t12policy_500_tEmN6thrust24THRUST_300001_SM_1000_NS8cuda_cub20__uninitialized_fill7functorINS7_10device_ptrIdEEdEEEEvT0_T1_:
.text._ZN3cub18CUB_300001_SM_10006detail8for_each13static_kernelINS2_12policy_hub_t12policy_500_tEmN6thrust24THRUST_300001_SM_1000_NS8cuda_cub20__uninitialized_fill7functorINS7_10device_ptrIdEEdEEEEvT0_T1_:
[----:B------:R-:W-:Y:S08]  /*0000*/  LDC R1, c[0x0][0x37c] ;  /* 0x0000df00ff017b82 */ /* 0x000ff00000000800 */
[----:B------:R-:W0:Y:S01]  /*0010*/  S2UR UR4, SR_CTAID.X ;  /* 0x00000000000479c3 */ /* 0x000e220000002500 */
[----:B------:R-:W1:Y:S01]  /*0020*/  LDCU.64 UR6, c[0x0][0x380] ;  /* 0x00007000ff0677ac */ /* 0x000e620008000a00 */
[----:B------:R-:W2:Y:S01]  /*0030*/  LDCU.64 UR8, c[0x0][0x358] ;  /* 0x00006b00ff0877ac */ /* 0x000ea20008000a00 */
[----:B0-----:R-:W-:-:S04]  /*0040*/  UIMAD.WIDE.U32 UR4, UR4, 0x200, URZ ;  /* 0x00000200040478a5 */ /* 0x001fc8000f8e00ff */
[----:B-1----:R-:W-:-:S04]  /*0050*/  UIADD3 UR6, UP0, UPT, -UR4, UR6, URZ ;  /* 0x0000000604067290 */ /* 0x002fc8000ff1e1ff */
[----:B------:R-:W-:Y:S02]  /*0060*/  UIADD3.X UR7, UPT, UPT, ~UR5, UR7, URZ, UP0, !UPT ;  /* 0x0000000705077290 */ /* 0x000fe400087fe5ff */
[----:B------:R-:W-:-:S04]  /*0070*/  UISETP.GE.U32.AND UP0, UPT, UR6, 0x200, UPT ;  /* 0x000002000600788c */ /* 0x000fc8000bf06070 */
[----:B------:R-:W-:-:S09]  /*0080*/  UISETP.GE.U32.AND.EX UP0, UPT, UR7, URZ, UPT, UP0 ;  /* 0x000000ff0700728c */ /* 0x000fd2000bf06100 */
[----:B--2---:R-:W-:Y:S05]  /*0090*/  BRA.U !UP0, `(.L_x_0) ;  /* 0x0000000108287547 */ /* 0x004fea000b800000 */
[----:B------:R-:W0:Y:S01]  /*00a0*/  S2R R0, SR_TID.X ;  /* 0x0000000000007919 */ /* 0x000e220000002100 */
[----:B------:R-:W1:Y:S01]  /*00b0*/  LDCU.64 UR6, c[0x0][0x388] ;  /* 0x00007100ff0677ac */ /* 0x000e620008000a00 */
[----:B------:R-:W2:Y:S01]  /*00c0*/  LDC.64 R4, c[0x0][0x390] ;  /* 0x0000e400ff047b82 */ /* 0x000ea20000000a00 */
[----:B0-----:R-:W-:-:S05]  /*00d0*/  IADD3 R0, P0, PT, R0, UR4, RZ ;  /* 0x0000000400007c10 */ /* 0x001fca000ff1e0ff */
[----:B------:R-:W-:Y:S01]  /*00e0*/  IMAD.X R3, RZ, RZ, UR5, P0 ;  /* 0x00000005ff037e24 */ /* 0x000fe200080e06ff */
[----:B-1----:R-:W-:-:S04]  /*00f0*/  LEA R2, P0, R0, UR6, 0x3 ;  /* 0x0000000600027c11 */ /* 0x002fc8000f8018ff */
[----:B------:R-:W-:-:S05]  /*0100*/  LEA.HI.X R3, R0, UR7, R3, 0x3, P0 ;  /* 0x0000000700037c11 */ /* 0x000fca00080f1c03 */
[----:B--2---:R-:W-:Y:S04]  /*0110*/  STG.E.64 desc[UR8][R2.64], R4 ;  /* 0x0000000402007986 */ /* 0x004fe8000c101b08 */
[----:B------:R-:W-:Y:S01]  /*0120*/  STG.E.64 desc[UR8][R2.64+0x800], R4 ;  /* 0x0008000402007986 */ /* 0x000fe2000c101b08 */
[----:B------:R-:W-:Y:S05]  /*0130*/  EXIT ;  /* 0x000000000000794d */ /* 0x000fea0003800000 */
.L_x_0:
[----:B------:R-:W0:Y:S01]  /*0140*/  S2R R0, SR_TID.X ;  /* 0x0000000000007919 */ /* 0x000e220000002100 */
[----:B------:R-:W-:Y:S01]  /*0150*/  IMAD.U32 R2, RZ, RZ, UR7 ;  /* 0x00000007ff027e24 */ /* 0x000fe2000f8e00ff */
[----:B------:R-:W1:Y:S01]  /*0160*/  LDCU.64 UR10, c[0x0][0x388] ;  /* 0x00007100ff0a77ac */ /* 0x000e620008000a00 */
[----:B------:R-:W-:Y:S01]  /*0170*/  IMAD.U32 R6, RZ, RZ, UR7 ;  /* 0x00000007ff067e24 */ /* 0x000fe2000f8e00ff */
[----:B0-----:R-:W-:-:S04]  /*0180*/  ISETP.LT.U32.AND P0, PT, R0, UR6, PT ;  /* 0x0000000600007c0c */ /* 0x001fc8000bf01070 */
[----:B------:R-:W-:Y:S01]  /*0190*/  ISETP.GT.U32.AND.EX P0, PT, R2, RZ, PT, P0 ;  /* 0x000000ff0200720c */ /* 0x000fe20003f04100 */
[C---:B------:R-:W-:Y:S01]  /*01a0*/  VIADD R2, R0.reuse, 0x100 ;  /* 0x0000010000027836 */ /* 0x040fe20000000000 */
[----:B------:R-:W-:-:S04]  /*01b0*/  IADD3 R0, P2, PT, R0, UR4, RZ ;  /* 0x0000000400007c10 */ /* 0x000fc8000ff5e0ff */
[----:B------:R-:W-:Y:S01]  /*01c0*/  ISETP.LT.U32.AND P1, PT, R2, UR6, PT ;  /* 0x0000000602007c0c */ /* 0x000fe2000bf21070 */
[----:B------:R-:W-:Y:S01]  /*01d0*/  IMAD.X R3, RZ, RZ, UR5, P2 ;  /* 0x00000005ff037e24 */ /* 0x000fe200090e06ff */
[----:B-1----:R-:W-:Y:S02]  /*01e0*/  LEA R2, P2, R0, UR10, 0x3 ;  /* 0x0000000a00027c11 */ /* 0x002fe4000f8418ff */
[----:B------:R-:W-:Y:S02]  /*01f0*/  ISETP.GT.U32.AND.EX P1, PT, R6, RZ, PT, P1 ;  /* 0x000000ff0600720c */ /* 0x000fe40003f24110 */
[----:B------:R-:W-:Y:S01]  /*0200*/  LEA.HI.X R3, R0, UR11, R3, 0x3, P2 ;  /* 0x0000000b00037c11 */ /* 0x000fe200090f1c03 */
[----:B------:R-:W0:Y:S04]  /*0210*/  @P0 LDC.64 R4, c[0x0][0x390] ;  /* 0x0000e400ff040b82 */ /* 0x000e280000000a00 */
[----:B0-----:R0:W-:Y:S06]  /*0220*/  @P0 STG.E.64 desc[UR8][R2.64], R4 ;  /* 0x0000000402000986 */ /* 0x0011ec000c101b08 */
[----:B------:R-:W-:Y:S05]  /*0230*/  @!P1 EXIT ;  /* 0x000000000000994d */ /* 0x000fea0003800000 */
[----:B0-----:R-:W0:Y:S02]  /*0240*/  LDC.64 R4, c[0x0][0x390] ;  /* 0x0000e400ff047b82 */ /* 0x001e240000000a00 */
[----:B0-----:R-:W-:Y:S01]  /*0250*/  STG.E.64 desc[UR8][R2.64+0x800], R4 ;  /* 0x0008000402007986 */ /* 0x001fe2000c101b08 */
[----:B------:R-:W-:Y:S05]  /*0260*/  EXIT ;  /* 0x000000000000794d */ /* 0x000fea0003800000 */
.L_x_1:
[----:B------:R-:W-:-:S00]  /*0270*/  BRA `(.L_x_1) ;  /* 0xfffffffc00fc7947 */ /* 0x000fc0000383ffff */
[----:B------:R-:W-:-:S00]  /*0280*/  NOP ;  /* 0x0000000000007918 */ /* 0x000fc00000000000 */
[----:B------:R-:W-:-:S00]  /*0290*/  NOP ;  /* 0x0000000000007918 */ /* 0x000fc00000000000 */
[----:B------:R-:W-:-:S00]  /*02a0*/  NOP ;  /* 0x0000000000007918 */ /* 0x000fc00000000000 */
[----:B------:R-:W-:-:S00]  /*02b0*/  NOP ;  /* 0x0000000000007918 */ /* 0x000fc00000000000 */
[----:B------:R-:W-:-:S00]  /*02c0*/  NOP ;  /* 0x0000000000007918 */ /* 0x000fc00000000000 */
[----:B------:R-:W-:-:S00]  /*02d0*/  NOP ;  /* 0x0000000000007918 */ /* 0x000fc00000000000 */
[----:B------:R-:W-:-:S00]  /*02e0*/  NOP ;  /* 0x0000000000007918 */ /* 0x000fc00000000000 */
[----:B------:R-:W-:-:S00]  /*02f0*/  NOP ;  /* 0x0000000000007918 */ /* 0x000fc00000000000 */
.L_x_4:


//--------------------- .text._ZN3cub18CUB_300001_SM_10006detail11EmptyKernelIvEEvv --------------------------
	.section	.text._ZN3cub18CUB_300001_SM_10006detail11EmptyKernelIvEEvv,"ax",@progbits
	.align	128
        .global         _ZN3cub18CUB_300001_SM_10006detail11EmptyKernelIvEEvv
        .type           _ZN3cub18CUB_300001_SM_10006detail11EmptyKernelIvEEvv,@function
        .size           _ZN3cub18CUB_300001_SM_10006detail11EmptyKernelIvEEvv,(.L_x_5 - _ZN3cub18CUB_300001_SM_10006detail11EmptyKernelIvEEvv)
        .other          _ZN3cub18CUB_300001_SM_10006detail11EmptyKernelIvEEvv,@"STO_CUDA_ENTRY STV_DEFAULT"
_ZN3cub18CUB_300001_SM_10006detail11EmptyKernelIvEEvv:
.text._ZN3cub18CUB_300001_SM_10006detail11EmptyKernelIvEEvv:
[----:B------:R-:W-:Y:S01]  /*0000*/  LDC R1, c[0x0][0x37c] ;  /* 0x0000df00ff017b82 */ /* 0x000fe20000000800 */
[----:B------:R-:W-:Y:S05]  /*0010*/  EXIT ;  /* 0x000000000000794d */ /* 0x000fea0003800000 */
.L_x_2:
        /* <DEDUP_REMOVED lines=14> */
.L_x_5:


//--------------------- .text._Z3addPKdS0_Pd      --------------------------
	.section	.text._Z3addPKdS0_Pd,"ax",@progbits
	.align	128
        .global         _Z3addPKdS0_Pd
        .type           _Z3addPKdS0_Pd,@function
        .size           _Z3addPKdS0_Pd,(.L_x_6 - _Z3addPKdS0_Pd)
        .other          _Z3addPKdS0_Pd,@"STO_CUDA_ENTRY STV_DEFAULT"
_Z3addPKdS0_Pd:
.text._Z3addPKdS0_Pd:
[----:B------:R-:W-:Y:S01]  /*0000*/  LDC R1, c[0x0][0x37c] ;  /* 0x0000df00ff017b82 */ /* 0x000fe20000000800 */
[----:B------:R-:W0:Y:S07]  /*0010*/  S2R R11, SR_TID.X ;  /* 0x00000000000b7919 */ /* 0x000e2e0000002100 */
[----:B------:R-:W0:Y:S01]  /*0020*/  LDC.64 R2, c[0x0][0x380] ;  /* 0x0000e000ff027b82 */ /* 0x000e220000000a00 */
[----:B------:R-:W1:Y:S07]  /*0030*/  LDCU.64 UR4, c[0x0][0x358] ;  /* 0x00006b00ff0477ac */ /* 0x000e6e0008000a00 */
[----:B------:R-:W2:Y:S08]  /*0040*/  LDC.64 R4, c[0x0][0x388] ;  /* 0x0000e200ff047b82 */ /* 0x000eb00000000a00 */
[----:B------:R-:W3:Y:S01]  /*0050*/  LDC.64 R8, c[0x0][0x390] ;  /* 0x0000e400ff087b82 */ /* 0x000ee20000000a00 */
[----:B0-----:R-:W-:-:S04]  /*0060*/  IMAD.WIDE.U32 R2, R11, 0x8, R2 ;  /* 0x000000080b027825 */ /* 0x001fc800078e0002 */
[C---:B--2---:R-:W-:Y:S02]  /*0070*/  IMAD.WIDE.U32 R4, R11.reuse, 0x8, R4 ;  /* 0x000000080b047825 */ /* 0x044fe400078e0004 */
[----:B-1----:R-:W2:Y:S04]  /*0080*/  LDG.E.64 R2, desc[UR4][R2.64] ;  /* 0x0000000402027981 */ /* 0x002ea8000c1e1b00 */
[----:B------:R-:W2:Y:S01]  /*0090*/  LDG.E.64 R4, desc[UR4][R4.64] ;  /* 0x0000000404047981 */ /* 0x000ea2000c1e1b00 */
[----:B---3--:R-:W-:Y:S01]  /*00a0*/  IMAD.WIDE.U32 R8, R11, 0x8, R8 ;  /* 0x000000080b087825 */ /* 0x008fe200078e0008 */
[----:B--2---:R-:W-:-:S07]  /*00b0*/  DADD R6, R2, R4 ;  /* 0x0000000002067229 */ /* 0x004fce0000000004 */
[----:B------:R-:W-:Y:S01]  /*00c0*/  STG.E.64 desc[UR4][R8.64], R6 ;  /* 0x0000000608007986 */ /* 0x000fe2000c101b04 */
[----:B------:R-:W-:Y:S05]  /*00d0*/  EXIT ;  /* 0x000000000000794d */ /* 0x000fea0003800000 */
.L_x_3:
        /* <DEDUP_REMOVED lines=10> */
.L_x_6:


//--------------------- .nv.shared.reserved.0     --------------------------
	.section	.nv.shared.reserved.0,"aw",@nobits
	.weak		__nv_reservedSMEM_offset_0_alias
	.size		__nv_reservedSMEM_offset_0_alias, 0, 64
	.other		__nv_reservedSMEM_offset_0_alias,@"STO_CUDA_RESERVED_SHARED STV_DEFAULT"
__nv_reservedSMEM_offset_0_alias:
	.zero		0
	.zero		64


//--------------------- .nv.global                --------------------------
	.section	.nv.global,"aw",@nobits
.nv.global:
	.type		_ZN34_INTERNAL_52cc88f7_4_k_cu_20cccd7e6thrust24THRUST_300001_SM_1000_NS3seqE,@object
	.size		_ZN34_INTERNAL_52cc88f7_4_k_cu_20cccd7e6thrust24THRUST_300001_SM_1000_NS3seqE,(_ZN34_INTERNAL_52cc88f7_4_k_cu_20cccd7e4cuda3std3__48in_placeE - _ZN34_INTERNAL_52cc88f7_4_k_cu_20cccd7e6thrust24THRUST_300001_SM_1000_NS3seqE)
_ZN34_INTERNAL_52cc88f7_4_k_cu_20cccd7e6thrust24THRUST_300001_SM_1000_NS3seqE:
	.zero		1
	.type		_ZN34_INTERNAL_52cc88f7_4_k_cu_20cccd7e4cuda3std3__48in_placeE,@object
	.size		_ZN34_INTERNAL_52cc88f7_4_k_cu_20cccd7e4cuda3std3__48in_placeE,(_ZN34_INTERNAL_52cc88f7_4_k_cu_20cccd7e4cuda3std6ranges3__45__cpo4sizeE - _ZN34_INTERNAL_52cc88f7_4_k_cu_20cccd7e4cuda3std3__48in_placeE)
_ZN34_INTERNAL_52cc88f7_4_k_cu_20cccd7e4cuda3std3__48in_placeE:
	.zero		1
	.type		_ZN34_INTERNAL_52cc88f7_4_k_cu_20cccd7e4cuda3std6ranges3__45__cpo4sizeE,@object
	.size		_ZN34_INTERNAL_52cc88f7_4_k_cu_20cccd7e4cuda3std6ranges3__45__cpo4sizeE,(_ZN34_INTERNAL_52cc88f7_4_k_cu_20cccd7e6thrust24THRUST_300001_SM_1000_NS12placeholders2_3E - _ZN34_INTERNAL_52cc88f7_4_k_cu_20cccd7e4cuda3std6ranges3__45__cpo4sizeE)
_ZN34_INTERNAL_52cc88f7_4_k_cu_20cccd7e4cuda3std6ranges3__45__cpo4sizeE:
	.zero		1
	.type		_ZN34_INTERNAL_52cc88f7_4_k_cu_20cccd7e6thrust24THRUST_300001_SM_1000_NS12placeholders2_3E,@object
	.size		_ZN34_INTERNAL_52cc88f7_4_k_cu_20cccd7e6thrust24THRUST_300001_SM_1000_NS12placeholders2_3E,(_ZN34_INTERNAL_52cc88f7_4_k_cu_20cccd7e4cuda3std3__45__cpo6cbeginE - _ZN34_INTERNAL_52cc88f7_4_k_cu_20cccd7e6thrust24THRUST_300001_SM_1000_NS12placeholders2_3E)
_ZN34_INTERNAL_52cc88f7_4_k_cu_20cccd7e6thrust24THRUST_300001_SM_1000_NS12placeholders2_3E:
	.zero		1
	.type		_ZN34_INTERNAL_52cc88f7_4_k_cu_20cccd7e4cuda3std3__45__cpo6cbeginE,@object
	.size		_ZN34_INTERNAL_52cc88f7_4_k_cu_20cccd7e4cuda3std3__45__cpo6cbeginE,(_ZN34_INTERNAL_52cc88f7_4_k_cu_20cccd7e4cuda3std6ranges3__45__cpo6cbeginE - _ZN34_INTERNAL_52cc88f7_4_k_cu_20cccd7e4cuda3std3__45__cpo6cbeginE)
_ZN34_INTERNAL_52cc88f7_4_k_cu_20cccd7e4cuda3std3__45__cpo6cbeginE:
	.zero		1
	.type		_ZN34_INTERNAL_52cc88f7_4_k_cu_20cccd7e4cuda3std6ranges3__45__cpo6cbeginE,@object
	.size		_ZN34_INTERNAL_52cc88f7_4_k_cu_20cccd7e4cuda3std6ranges3__45__cpo6cbeginE,(_ZN34_INTERNAL_52cc88f7_4_k_cu_20cccd7e6thrust24THRUST_300001_SM_1000_NS12placeholders2_7E - _ZN34_INTERNAL_52cc88f7_4_k_cu_20cccd7e4cuda3std6ranges3__45__cpo6cbeginE)
_ZN34_INTERNAL_52cc88f7_4_k_cu_20cccd7e4cuda3std6ranges3__45__cpo6cbeginE:
	.zero		1
	.type		_ZN34_INTERNAL_52cc88f7_4_k_cu_20cccd7e6thrust24THRUST_300001_SM_1000_NS12placeholders2_7E,@object
	.size		_ZN34_INTERNAL_52cc88f7_4_k_cu_20cccd7e6thrust24THRUST_300001_SM_1000_NS12placeholders2_7E,(_ZN34_INTERNAL_52cc88f7_4_k_cu_20cccd7e4cuda3std3__45__cpo7crbeginE - _ZN34_INTERNAL_52cc88f7_4_k_cu_20cccd7e6thrust24THRUST_300001_SM_1000_NS12placeholders2_7E)
_ZN34_INTERNAL_52cc88f7_4_k_cu_20cccd7e6thrust24THRUST_300001_SM_1000_NS12placeholders2_7E:
	.zero		1
	.type		_ZN34_INTERNAL_52cc88f7_4_k_cu_20cccd7e4cuda3std3__45__cpo7crbeginE,@object
	.size		_ZN34_INTERNAL_52cc88f7_4_k_cu_20cccd7e4cuda3std3__45__cpo7crbeginE,(_ZN34_INTERNAL_52cc88f7_4_k_cu_20cccd7e4cuda3std6ranges3__45__cpo4nextE - _ZN34_INTERNAL_52cc88f7_4_k_cu_20cccd7e4cuda3std3__45__cpo7crbeginE)
_ZN34_INTERNAL_52cc88f7_4_k_cu_20cccd7e4cuda3std3__45__cpo7crbeginE:
	.zero		1
	.type		_ZN34_INTERNAL_52cc88f7_4_k_cu_20cccd7e4cuda3std6ranges3__45__cpo4nextE,@object
	.size		_ZN34_INTERNAL_52cc88f7_4_k_cu_20cccd7e4cuda3std6ranges3__45__cpo4nextE,(_ZN34_INTERNAL_52cc88f7_4_k_cu_20cccd7e4cuda3std6ranges3__45__cpo4swapE - _ZN34_INTERNAL_52cc88f7_4_k_cu_20cccd7e4cuda3std6ranges3__45__cpo4nextE)
_ZN34_INTERNAL_52cc88f7_4_k_cu_20cccd7e4cuda3std6ranges3__45__cpo4nextE:
	.zero		1
	.type		_ZN34_INTERNAL_52cc88f7_4_k_cu_20cccd7e4cuda3std6ranges3__45__cpo4swapE,@object
	.size		_ZN34_INTERNAL_52cc88f7_4_k_cu_20cccd7e4cuda3std6ranges3__45__cpo4swapE,(_ZN34_INTERNAL_52cc88f7_4_k_cu_20cccd7e6thrust24THRUST_300001_SM_1000_NS8cuda_cub3parE - _ZN34_INTERNAL_52cc88f7_4_k_cu_20cccd7e4cuda3std6ranges3__45__cpo4swapE)
_ZN34_INTERNAL_52cc88f7_4_k_cu_20cccd7e4cuda3std6ranges3__45__cpo4swapE:
	.zero		1
	.type		_ZN34_INTERNAL_52cc88f7_4_k_cu_20cccd7e6thrust24THRUST_300001_SM_1000_NS8cuda_cub3parE,@object
	.size		_ZN34_INTERNAL_52cc88f7_4_k_cu_20cccd7e6thrust24THRUST_300001_SM_1000_NS8cuda_cub3parE,(_ZN34_INTERNAL_52cc88f7_4_k_cu_20cccd7e6thrust24THRUST_300001_SM_1000_NS12placeholders2_9E - _ZN34_INTERNAL_52cc88f7_4_k_cu_20cccd7e6thrust24THRUST_300001_SM_1000_NS8cuda_cub3parE)
_ZN34_INTERNAL_52cc88f7_4_k_cu_20cccd7e6thrust24THRUST_300001_SM_1000_NS8cuda_cub3parE:
	.zero		1
	.type		_ZN34_INTERNAL_52cc88f7_4_k_cu_20cccd7e6thrust24THRUST_300001_SM_1000_NS12placeholders2_9E,@object
	.size		_ZN34_INTERNAL_52cc88f7_4_k_cu_20cccd7e6thrust24THRUST_300001_SM_1000_NS12placeholders2_9E,(_ZN34_INTERNAL_52cc88f7_4_k_cu_20cccd7e4cuda3std3__436_GLOBAL__N__52cc88f7_4_k_cu_20cccd7e6ignoreE - _ZN34_INTERNAL_52cc88f7_4_k_cu_20cccd7e6thrust24THRUST_300001_SM_1000_NS12placeholders2_9E)
_ZN34_INTERNAL_52cc88f7_4_k_cu_20cccd7e6thrust24THRUST_300001_SM_1000_NS12placeholders2_9E:
	.zero		1
	.type		_ZN34_INTERNAL_52cc88f7_4_k_cu_20cccd7e4cuda3std3__436_GLOBAL__N__52cc88f7_4_k_cu_20cccd7e6ignoreE,@object
	.size		_ZN34_INTERNAL_52cc88f7_4_k_cu_20cccd7e4cuda3std3__436_GLOBAL__N__52cc88f7_4_k_cu_20cccd7e6ignoreE,(_ZN34_INTERNAL_52cc88f7_4_k_cu_20cccd7e4cuda3std6ranges3__45__cpo4dataE - _ZN34_INTERNAL_52cc88f7_4_k_cu_20cccd7e4cuda3std3__436_GLOBAL__N__52cc88f7_4_k_cu_20cccd7e6ignoreE)
_ZN34_INTERNAL_52cc88f7_4_k_cu_20cccd7e4cuda3std3__436_GLOBAL__N__52cc88f7_4_k_cu_20cccd7e6ignoreE:
	.zero		1
	.type		_ZN34_INTERNAL_52cc88f7_4_k_cu_20cccd7e4cuda3std6ranges3__45__cpo4dataE,@object
	.size		_ZN34_INTERNAL_52cc88f7_4_k_cu_20cccd7e4cuda3std6ranges3__45__cpo4dataE,(_ZN34_INTERNAL_52cc88f7_4_k_cu_20cccd7e6thrust24THRUST_300001_SM_1000_NS12placeholders2_1E - _ZN34_INTERNAL_52cc88f7_4_k_cu_20cccd7e4cuda3std6ranges3__45__cpo4dataE)
_ZN34_INTERNAL_52cc88f7_4_k_cu_20cccd7e4cuda3std6ranges3__45__cpo4dataE:
	.zero		1
	.type		_ZN34_INTERNAL_52cc88f7_4_k_cu_20cccd7e6thrust24THRUST_300001_SM_1000_NS12placeholders2_1E,@object
	.size		_ZN34_INTERNAL_52cc88f7_4_k_cu_20cccd7e6thrust24THRUST_300001_SM_1000_NS12placeholders2_1E,(_ZN34_INTERNAL_52cc88f7_4_k_cu_20cccd7e4cuda3std3__45__cpo5beginE - _ZN34_INTERNAL_52cc88f7_4_k_cu_20cccd7e6thrust24THRUST_300001_SM_1000_NS12placeholders2_1E)
_ZN34_INTERNAL_52cc88f7_4_k_cu_20cccd7e6thrust24THRUST_300001_SM_1000_NS12placeholders2_1E:
	.zero		1
	.type		_ZN34_INTERNAL_52cc88f7_4_k_cu_20cccd7e4cuda3std3__45__cpo5beginE,@object
	.size		_ZN34_INTERNAL_52cc88f7_4_k_cu_20cccd7e4cuda3std3__45__cpo5beginE,(_ZN34_INTERNAL_52cc88f7_4_k_cu_20cccd7e4cuda3std6ranges3__45__cpo5beginE - _ZN34_INTERNAL_52cc88f7_4_k_cu_20cccd7e4cuda3std3__45__cpo5beginE)
_ZN34_INTERNAL_52cc88f7_4_k_cu_20cccd7e4cuda3std3__45__cpo5beginE:
	.zero		1
	.type		_ZN34_INTERNAL_52cc88f7_4_k_cu_20cccd7e4cuda3std6ranges3__45__cpo5beginE,@object
	.size		_ZN34_INTERNAL_52cc88f7_4_k_cu_20cccd7e4cuda3std6ranges3__45__cpo5beginE,(_ZN34_INTERNAL_52cc88f7_4_k_cu_20cccd7e6thrust24THRUST_300001_SM_1000_NS12placeholders2_5E - _ZN34_INTERNAL_52cc88f7_4_k_cu_20cccd7e4cuda3std6ranges3__45__cpo5beginE)
_ZN34_INTERNAL_52cc88f7_4_k_cu_20cccd7e4cuda3std6ranges3__45__cpo5beginE:
	.zero		1
	.type		_ZN34_INTERNAL_52cc88f7_4_k_cu_20cccd7e6thrust24THRUST_300001_SM_1000_NS12placeholders2_5E,@object
	.size		_ZN34_INTERNAL_52cc88f7_4_k_cu_20cccd7e6thrust24THRUST_300001_SM_1000_NS12placeholders2_5E,(_ZN34_INTERNAL_52cc88f7_4_k_cu_20cccd7e4cuda3std3__45__cpo6rbeginE - _ZN34_INTERNAL_52cc88f7_4_k_cu_20cccd7e6thrust24THRUST_300001_SM_1000_NS12placeholders2_5E)
_ZN34_INTERNAL_52cc88f7_4_k_cu_20cccd7e6thrust24THRUST_300001_SM_1000_NS12placeholders2_5E:
	.zero		1
	.type		_ZN34_INTERNAL_52cc88f7_4_k_cu_20cccd7e4cuda3std3__45__cpo6rbeginE,@object
	.size		_ZN34_INTERNAL_52cc88f7_4_k_cu_20cccd7e4cuda3std3__45__cpo6rbeginE,(_ZN34_INTERNAL_52cc88f7_4_k_cu_20cccd7e4cuda3std6ranges3__45__cpo7advanceE - _ZN34_INTERNAL_52cc88f7_4_k_cu_20cccd7e4cuda3std3__45__cpo6rbeginE)
_ZN34_INTERNAL_52cc88f7_4_k_cu_20cccd7e4cuda3std3__45__cpo6rbeginE:
	.zero		1
	.type		_ZN34_INTERNAL_52cc88f7_4_k_cu_20cccd7e4cuda3std6ranges3__45__cpo7advanceE,@object
	.size		_ZN34_INTERNAL_52cc88f7_4_k_cu_20cccd7e4cuda3std6ranges3__45__cpo7advanceE,(_ZN34_INTERNAL_52cc88f7_4_k_cu_20cccd7e4cuda3std3__47nulloptE - _ZN34_INTERNAL_52cc88f7_4_k_cu_20cccd7e4cuda3std6ranges3__45__cpo7advanceE)
_ZN34_INTERNAL_52cc88f7_4_k_cu_20cccd7e4cuda3std6ranges3__45__cpo7advanceE:
	.zero		1
	.type		_ZN34_INTERNAL_52cc88f7_4_k_cu_20cccd7e4cuda3std3__47nulloptE,@object
	.size		_ZN34_INTERNAL_52cc88f7_4_k_cu_20cccd7e4cuda3std3__47nulloptE,(_ZN34_INTERNAL_52cc88f7_4_k_cu_20cccd7e4cuda3std6ranges3__45__cpo8distanceE - _ZN34_INTERNAL_52cc88f7_4_k_cu_20cccd7e4cuda3std3__47nulloptE)
_ZN34_INTERNAL_52cc88f7_4_k_cu_20cccd7e4cuda3std3__47nulloptE:
	.zero		1
	.type		_ZN34_INTERNAL_52cc88f7_4_k_cu_20cccd7e4cuda3std6ranges3__45__cpo8distanceE,@object
	.size		_ZN34_INTERNAL_52cc88f7_4_k_cu_20cccd7e4cuda3std6ranges3__45__cpo8distanceE,(_ZN34_INTERNAL_52cc88f7_4_k_cu_20cccd7e6thrust24THRUST_300001_SM_1000_NS12placeholders3_10E - _ZN34_INTERNAL_52cc88f7_4_k_cu_20cccd7e4cuda3std6ranges3__45__cpo8distanceE)
_ZN34_INTERNAL_52cc88f7_4_k_cu_20cccd7e4cuda3std6ranges3__45__cpo8distanceE:
	.zero		1
	.type		_ZN34_INTERNAL_52cc88f7_4_k_cu_20cccd7e6thrust24THRUST_300001_SM_1000_NS12placeholders3_10E,@object
	.size		_ZN34_INTERNAL_52cc88f7_4_k_cu_20cccd7e6thrust24THRUST_300001_SM_1000_NS12placeholders3_10E,(_ZN34_INTERNAL_52cc88f7_4_k_cu_20cccd7e4cuda3std3__419piecewise_constructE - _ZN34_INTERNAL_52cc88f7_4_k_cu_20cccd7e6thrust24THRUST_300001_SM_1000_NS12placeholders3_10E)
_ZN34_INTERNAL_52cc88f7_4_k_cu_20cccd7e6thrust24THRUST_300001_SM_1000_NS12placeholders3_10E:
	.zero		1
	.type		_ZN34_INTERNAL_52cc88f7_4_k_cu_20cccd7e4cuda3std3__419piecewise_constructE,@object
	.size		_ZN34_INTERNAL_52cc88f7_4_k_cu_20cccd7e4cuda3std3__419piecewise_constructE,(_ZN34_INTERNAL_52cc88f7_4_k_cu_20cccd7e4cuda3std6ranges3__45__cpo5cdataE - _ZN34_INTERNAL_52cc88f7_4_k_cu_20cccd7e4cuda3std3__419piecewise_constructE)
_ZN34_INTERNAL_52cc88f7_4_k_cu_20cccd7e4cuda3std3__419piecewise_constructE:
	.zero		1
	.type		_ZN34_INTERNAL_52cc88f7_4_k_cu_20cccd7e4cuda3std6ranges3__45__cpo5cdataE,@object
	.size		_ZN34_INTERNAL_52cc88f7_4_k_cu_20cccd7e4cuda3std6ranges3__45__cpo5cdataE,(_ZN34_INTERNAL_52cc88f7_4_k_cu_20cccd7e6thrust24THRUST_300001_SM_1000_NS12placeholders2_2E - _ZN34_INTERNAL_52cc88f7_4_k_cu_20cccd7e4cuda3std6ranges3__45__cpo5cdataE)
_ZN34_INTERNAL_52cc88f7_4_k_cu_20cccd7e4cuda3std6ranges3__45__cpo5cdataE:
	.zero		1
	.type		_ZN34_INTERNAL_52cc88f7_4_k_cu_20cccd7e6thrust24THRUST_300001_SM_1000_NS12placeholders2_2E,@object
	.size		_ZN34_INTERNAL_52cc88f7_4_k_cu_20cccd7e6thrust24THRUST_300001_SM_1000_NS12placeholders2_2E,(_ZN34_INTERNAL_52cc88f7_4_k_cu_20cccd7e4cuda3std3__45__cpo3endE - _ZN34_INTERNAL_52cc88f7_4_k_cu_20cccd7e6thrust24THRUST_300001_SM_1000_NS12placeholders2_2E)
_ZN34_INTERNAL_52cc88f7_4_k_cu_20cccd7e6thrust24THRUST_300001_SM_1000_NS12placeholders2_2E:
	.zero		1
	.type		_ZN34_INTERNAL_52cc88f7_4_k_cu_20cccd7e4cuda3std3__45__cpo3endE,@object
	.size		_ZN34_INTERNAL_52cc88f7_4_k_cu_20cccd7e4cuda3std3__45__cpo3endE,(_ZN34_INTERNAL_52cc88f7_4_k_cu_20cccd7e4cuda3std6ranges3__45__cpo3endE - _ZN34_INTERNAL_52cc88f7_4_k_cu_20cccd7e4cuda3std3__45__cpo3endE)
_ZN34_INTERNAL_52cc88f7_4_k_cu_20cccd7e4cuda3std3__45__cpo3endE:
	.zero		1
	.type		_ZN34_INTERNAL_52cc88f7_4_k_cu_20cccd7e4cuda3std6ranges3__45__cpo3endE,@object
	.size		_ZN34_INTERNAL_52cc88f7_4_k_cu_20cccd7e4cuda3std6ranges3__45__cpo3endE,(_ZN34_INTERNAL_52cc88f7_4_k_cu_20cccd7e6thrust24THRUST_300001_SM_1000_NS12placeholders2_6E - _ZN34_INTERNAL_52cc88f7_4_k_cu_20cccd7e4cuda3std6ranges3__45__cpo3endE)
_ZN34_INTERNAL_52cc88f7_4_k_cu_20cccd7e4cuda3std6ranges3__45__cpo3endE:
	.zero		1
	.type		_ZN34_INTERNAL_52cc88f7_4_k_cu_20cccd7e6thrust24THRUST_300001_SM_1000_NS12placeholders2_6E,@object
	.size		_ZN34_INTERNAL_52cc88f7_4_k_cu_20cccd7e6thrust24THRUST_300001_SM_1000_NS12placeholders2_6E,(_ZN34_INTERNAL_52cc88f7_4_k_cu_20cccd7e4cuda3std3__45__cpo4rendE - _ZN34_INTERNAL_52cc88f7_4_k_cu_20cccd7e6thrust24THRUST_300001_SM_1000_NS12placeholders2_6E)
_ZN34_INTERNAL_52cc88f7_4_k_cu_20cccd7e6thrust24THRUST_300001_SM_1000_NS12placeholders2_6E:
	.zero		1
	.type		_ZN34_INTERNAL_52cc88f7_4_k_cu_20cccd7e4cuda3std3__45__cpo4rendE,@object
	.size		_ZN34_INTERNAL_52cc88f7_4_k_cu_20cccd7e4cuda3std3__45__cpo4rendE,(_ZN34_INTERNAL_52cc88f7_4_k_cu_20cccd7e4cuda3std6ranges3__45__cpo9iter_swapE - _ZN34_INTERNAL_52cc88f7_4_k_cu_20cccd7e4cuda3std3__45__cpo4rendE)
_ZN34_INTERNAL_52cc88f7_4_k_cu_20cccd7e4cuda3std3__45__cpo4rendE:
	.zero		1
	.type		_ZN34_INTERNAL_52cc88f7_4_k_cu_20cccd7e4cuda3std6ranges3__45__cpo9iter_swapE,@object
	.size		_ZN34_INTERNAL_52cc88f7_4_k_cu_20cccd7e4cuda3std6ranges3__45__cpo9iter_swapE,(_ZN34_INTERNAL_52cc88f7_4_k_cu_20cccd7e4cuda3std3__48unexpectE - _ZN34_INTERNAL_52cc88f7_4_k_cu_20cccd7e4cuda3std6ranges3__45__cpo9iter_swapE)
_ZN34_INTERNAL_52cc88f7_4_k_cu_20cccd7e4cuda3std6ranges3__45__cpo9iter_swapE:
	.zero		1
	.type		_ZN34_INTERNAL_52cc88f7_4_k_cu_20cccd7e4cuda3std3__48unexpectE,@object
	.size		_ZN34_INTERNAL_52cc88f7_4_k_cu_20cccd7e4cuda3std3__48unexpectE,(_ZN34_INTERNAL_52cc88f7_4_k_cu_20cccd7e6thrust24THRUST_300001_SM_1000_NS6system6detail10sequential3seqE - _ZN34_INTERNAL_52cc88f7_4_k_cu_20cccd7e4cuda3std3__48unexpectE)
_ZN34_INTERNAL_52cc88f7_4_k_cu_20cccd7e4cuda3std3__48unexpectE:
	.zero		1
	.type		_ZN34_INTERNAL_52cc88f7_4_k_cu_20cccd7e6thrust24THRUST_300001_SM_1000_NS6system6detail10sequential3seqE,@object
	.size		_ZN34_INTERNAL_52cc88f7_4_k_cu_20cccd7e6thrust24THRUST_300001_SM_1000_NS6system6detail10sequential3seqE,(_ZN34_INTERNAL_52cc88f7_4_k_cu_20cccd7e6thrust24THRUST_300001_SM_1000_NS12placeholders2_4E - _ZN34_INTERNAL_52cc88f7_4_k_cu_20cccd7e6thrust24THRUST_300001_SM_1000_NS6system6detail10sequential3seqE)
_ZN34_INTERNAL_52cc88f7_4_k_cu_20cccd7e6thrust24THRUST_300001_SM_1000_NS6system6detail10sequential3seqE:
	.zero		1
	.type		_ZN34_INTERNAL_52cc88f7_4_k_cu_20cccd7e6thrust24THRUST_300001_SM_1000_NS12placeholders2_4E,@object
	.size		_ZN34_INTERNAL_52cc88f7_4_k_cu_20cccd7e6thrust24THRUST_300001_SM_1000_NS12placeholders2_4E,(_ZN34_INTERNAL_52cc88f7_4_k_cu_20cccd7e4cuda3std3__45__cpo4cendE - _ZN34_INTERNAL_52cc88f7_4_k_cu_20cccd7e6thrust24THRUST_300001_SM_1000_NS12placeholders2_4E)
_ZN34_INTERNAL_52cc88f7_4_k_cu_20cccd7e6thrust24THRUST_300001_SM_1000_NS12placeholders2_4E:
	.zero		1
	.type		_ZN34_INTERNAL_52cc88f7_4_k_cu_20cccd7e4cuda3std3__45__cpo4cendE,@object
	.size		_ZN34_INTERNAL_52cc88f7_4_k_cu_20cccd7e4cuda3std3__45__cpo4cendE,(_ZN34_INTERNAL_52cc88f7_4_k_cu_20cccd7e4cuda3std6ranges3__45__cpo4cendE - _ZN34_INTERNAL_52cc88f7_4_k_cu_20cccd7e4cuda3std3__45__cpo4cendE)
_ZN34_INTERNAL_52cc88f7_4_k_cu_20cccd7e4cuda3std3__45__cpo4cendE:
	.zero		1
	.type		_ZN34_INTERNAL_52cc88f7_4_k_cu_20cccd7e4cuda3std6ranges3__45__cpo4cendE,@object
	.size		_ZN34_INTERNAL_52cc88f7_4_k_cu_20cccd7e4cuda3std6ranges3__45__cpo4cendE,(_ZN34_INTERNAL_52cc88f7_4_k_cu_20cccd7e4cuda3std3__420unreachable_sentinelE - _ZN34_INTERNAL_52cc88f7_4_k_cu_20cccd7e4cuda3std6ranges3__45__cpo4cendE)
_ZN34_INTERNAL_52cc88f7_4_k_cu_20cccd7e4cuda3std6ranges3__45__cpo4cendE:
	.zero		1
	.type		_ZN34_INTERNAL_52cc88f7_4_k_cu_20cccd7e4cuda3std3__420unreachable_sentinelE,@object
	.size		_ZN34_INTERNAL_52cc88f7_4_k_cu_20cccd7e4cuda3std3__420unreachable_sentinelE,(_ZN34_INTERNAL_52cc88f7_4_k_cu_20cccd7e4cuda3std6ranges3__45__cpo5ssizeE - _ZN34_INTERNAL_52cc88f7_4_k_cu_20cccd7e4cuda3std3__420unreachable_sentinelE)
_ZN34_INTERNAL_52cc88f7_4_k_cu_20cccd7e4cuda3std3__420unreachable_sentinelE:
	.zero		1
	.type		_ZN34_INTERNAL_52cc88f7_4_k_cu_20cccd7e4cuda3std6ranges3__45__cpo5ssizeE,@object
	.size		_ZN34_INTERNAL_52cc88f7_4_k_cu_20cccd7e4cuda3std6ranges3__45__cpo5ssizeE,(_ZN34_INTERNAL_52cc88f7_4_k_cu_20cccd7e6thrust24THRUST_300001_SM_1000_NS12placeholders2_8E - _ZN34_INTERNAL_52cc88f7_4_k_cu_20cccd7e4cuda3std6ranges3__45__cpo5ssizeE)
_ZN34_INTERNAL_52cc88f7_4_k_cu_20cccd7e4cuda3std6ranges3__45__cpo5ssizeE:
	.zero		1
	.type		_ZN34_INTERNAL_52cc88f7_4_k_cu_20cccd7e6thrust24THRUST_300001_SM_1000_NS12placeholders2_8E,@object
	.size		_ZN34_INTERNAL_52cc88f7_4_k_cu_20cccd7e6thrust24THRUST_300001_SM_1000_NS12placeholders2_8E,(_ZN34_INTERNAL_52cc88f7_4_k_cu_20cccd7e4cuda3std3__45__cpo5crendE - _ZN34_INTERNAL_52cc88f7_4_k_cu_20cccd7e6thrust24THRUST_300001_SM_1000_NS12placeholders2_8E)
_ZN34_INTERNAL_52cc88f7_4_k_cu_20cccd7e6thrust24THRUST_300001_SM_1000_NS12placeholders2_8E:
	.zero		1
	.type		_ZN34_INTERNAL_52cc88f7_4_k_cu_20cccd7e4cuda3std3__45__cpo5crendE,@object
	.size		_ZN34_INTERNAL_52cc88f7_4_k_cu_20cccd7e4cuda3std3__45__cpo5crendE,(_ZN34_INTERNAL_52cc88f7_4_k_cu_20cccd7e4cuda3std6ranges3__45__cpo4prevE - _ZN34_INTERNAL_52cc88f7_4_k_cu_20cccd7e4cuda3std3__45__cpo5crendE)
_ZN34_INTERNAL_52cc88f7_4_k_cu_20cccd7e4cuda3std3__45__cpo5crendE:
	.zero		1
	.type		_ZN34_INTERNAL_52cc88f7_4_k_cu_20cccd7e4cuda3std6ranges3__45__cpo4prevE,@object
	.size		_ZN34_INTERNAL_52cc88f7_4_k_cu_20cccd7e4cuda3std6ranges3__45__cpo4prevE,(_ZN34_INTERNAL_52cc88f7_4_k_cu_20cccd7e4cuda3std6ranges3__45__cpo9iter_moveE - _ZN34_INTERNAL_52cc88f7_4_k_cu_20cccd7e4cuda3std6ranges3__45__cpo4prevE)
_ZN34_INTERNAL_52cc88f7_4_k_cu_20cccd7e4cuda3std6ranges3__45__cpo4prevE:
	.zero		1
	.type		_ZN34_INTERNAL_52cc88f7_4_k_cu_20cccd7e4cuda3std6ranges3__45__cpo9iter_moveE,@object
	.size		_ZN34_INTERNAL_52cc88f7_4_k_cu_20cccd7e4cuda3std6ranges3__45__cpo9iter_moveE,(_ZN34_INTERNAL_52cc88f7_4_k_cu_20cccd7e6thrust24THRUST_300001_SM_1000_NS8cuda_cub10par_nosyncE - _ZN34_INTERNAL_52cc88f7_4_k_cu_20cccd7e4cuda3std6ranges3__45__cpo9iter_moveE)
_ZN34_INTERNAL_52cc88f7_4_k_cu_20cccd7e4cuda3std6ranges3__45__cpo9iter_moveE:
	.zero		1
	.type		_ZN34_INTERNAL_52cc88f7_4_k_cu_20cccd7e6thrust24THRUST_300001_SM_1000_NS8cuda_cub10par_nosyncE,@object
	.size		_ZN34_INTERNAL_52cc88f7_4_k_cu_20cccd7e6thrust24THRUST_300001_SM_1000_NS8cuda_cub10par_nosyncE,(.L_31 - _ZN34_INTERNAL_52cc88f7_4_k_cu_20cccd7e6thrust24THRUST_300001_SM_1000_NS8cuda_cub10par_nosyncE)
_ZN34_INTERNAL_52cc88f7_4_k_cu_20cccd7e6thrust24THRUST_300001_SM_1000_NS8cuda_cub10par_nosyncE:
	.zero		1
.L_31:


//--------------------- .nv.constant0._ZN3cub18CUB_300001_SM_10006detail8for_each13static_kernelINS2_12policy_hub_t12policy_500_tEmN6thrust24THRUST_300001_SM_1000_NS8cuda_cub20__uninitialized_fill7functorINS7_10device_ptrIdEEdEEEEvT0_T1_ --------------------------
	.section	.nv.constant0._ZN3cub18CUB_300001_SM_10006detail8for_each13static_kernelINS2_12policy_hub_t12policy_500_tEmN6thrust24THRUST_300001_SM_1000_NS8cuda_cub20__uninitialized_fill7functorINS7_10device_ptrIdEEdEEEEvT0_T1_,"a",@progbits
	.sectionflags	@""
	.align	4
.nv.constant0._ZN3cub18CUB_300001_SM_10006detail8for_each13static_kernelINS2_12policy_hub_t12policy_500_tEmN6thrust24THRUST_300001_SM_1000_NS8cuda_cub20__uninitialized_fill7functorINS7_10device_ptrIdEEdEEEEvT0_T1_:
	.zero		920


//--------------------- .nv.constant0._ZN3cub18CUB_300001_SM_10006detail11EmptyKernelIvEEvv --------------------------
	.section	.nv.constant0._ZN3cub18CUB_300001_SM_10006detail11EmptyKernelIvEEvv,"a",@progbits
	.sectionflags	@""
	.align	4
.nv.constant0._ZN3cub18CUB_300001_SM_10006detail11EmptyKernelIvEEvv:
	.zero		896


//--------------------- .nv.constant0._Z3addPKdS0_Pd --------------------------
	.section	.nv.constant0._Z3addPKdS0_Pd,"a",@progbits
	.sectionflags	@""
	.align	4
.nv.constant0._Z3addPKdS0_Pd:
	.zero		920


//--------------------- SYMBOLS --------------------------

	.type		.nv.reservedSmem.offset0,@object
	.size		.nv.reservedSmem.offset0,0x4
